	.headerflags	@"EF_CUDA_TEXMODE_UNIFIED EF_CUDA_64BIT_ADDRESS EF_CUDA_SM86 EF_CUDA_VIRTUAL_SM(EF_CUDA_SM86)"
	.elftype	@"ET_EXEC"


//--------------------- .nv.info                  --------------------------
	.section	.nv.info,"",@"SHT_CUDA_INFO"
	.align	4


	//----- nvinfo : EIATTR_REGCOUNT
	.align		4
        /*0000*/ 	.byte	0x04, 0x2f
        /*0002*/ 	.short	(.L_2 - .L_1)
	.align		4
.L_1:
        /*0004*/ 	.word	index@(triton_red_fused__to_copy_add_mean_mul_pow_rsqrt_13)
        /*0008*/ 	.word	0x00000019


	//----- nvinfo : EIATTR_MIN_STACK_SIZE
	.align		4
.L_2:
        /*000c*/ 	.byte	0x04, 0x12
        /*000e*/ 	.short	(.L_4 - .L_3)
	.align		4
.L_3:
        /*0010*/ 	.word	index@(triton_red_fused__to_copy_add_mean_mul_pow_rsqrt_13)
        /*0014*/ 	.word	0x00000000


	//----- nvinfo : EIATTR_FRAME_SIZE
	.align		4
.L_4:
        /*0018*/ 	.byte	0x04, 0x11
        /*001a*/ 	.short	(.L_6 - .L_5)
	.align		4
.L_5:
        /*001c*/ 	.word	index@(triton_red_fused__to_copy_add_mean_mul_pow_rsqrt_13)
        /*0020*/ 	.word	0x00000000


	//----- nvinfo : EIATTR_MIN_STACK_SIZE
	.align		4
.L_6:
        /*0024*/ 	.byte	0x04, 0x12
        /*0026*/ 	.short	(.L_8 - .L_7)
	.align		4
.L_7:
        /*0028*/ 	.word	index@(triton_red_fused__to_copy_add_mean_mul_pow_rsqrt_13)
        /*002c*/ 	.word	0x00000000
.L_8:


//--------------------- .nv.info.triton_red_fused__to_copy_add_mean_mul_pow_rsqrt_13 --------------------------
	.section	.nv.info.triton_red_fused__to_copy_add_mean_mul_pow_rsqrt_13,"",@"SHT_CUDA_INFO"
	.sectionflags	@""
	.align	4


	//----- nvinfo : EIATTR_CUDA_API_VERSION
	.align		4
        /*0000*/ 	.byte	0x04, 0x37
        /*0002*/ 	.short	(.L_10 - .L_9)
.L_9:
        /*0004*/ 	.word	0x0000007c


	//----- nvinfo : EIATTR_SW2861232_WAR
	.align		4
.L_10:
        /*0008*/ 	.byte	0x01, 0x35
	.zero		2


	//----- nvinfo : EIATTR_PARAM_CBANK
	.align		4
        /*000c*/ 	.byte	0x04, 0x0a
        /*000e*/ 	.short	(.L_12 - .L_11)
	.align		4
.L_11:
        /*0010*/ 	.word	index@(.nv.constant0.triton_red_fused__to_copy_add_mean_mul_pow_rsqrt_13)
        /*0014*/ 	.short	0x0160
        /*0016*/ 	.short	0x0028


	//----- nvinfo : EIATTR_CBANK_PARAM_SIZE
	.align		4
.L_12:
        /*0018*/ 	.byte	0x03, 0x19
        /*001a*/ 	.short	0x0028


	//----- nvinfo : EIATTR_KPARAM_INFO
	.align		4
        /*001c*/ 	.byte	0x04, 0x17
        /*001e*/ 	.short	(.L_14 - .L_13)
.L_13:
        /*0020*/ 	.word	0x00000000
        /*0024*/ 	.short	0x0005
        /*0026*/ 	.short	0x0020
        /*0028*/ 	.byte	0x00, 0xf4, 0x21, 0x00


	//----- nvinfo : EIATTR_KPARAM_INFO
	.align		4
.L_14:
        /*002c*/ 	.byte	0x04, 0x17
        /*002e*/ 	.short	(.L_16 - .L_15)
.L_15:
        /*0030*/ 	.word	0x00000000
        /*0034*/ 	.short	0x0004
        /*0036*/ 	.short	0x001c
        /*0038*/ 	.byte	0x00, 0xf0, 0x11, 0x00


	//----- nvinfo : EIATTR_KPARAM_INFO
	.align		4
.L_16:
        /*003c*/ 	.byte	0x04, 0x17
        /*003e*/ 	.short	(.L_18 - .L_17)
.L_17:
        /*0040*/ 	.word	0x00000000
        /*0044*/ 	.short	0x0003
        /*0046*/ 	.short	0x0018
        /*0048*/ 	.byte	0x00, 0xf0, 0x11, 0x00


	//----- nvinfo : EIATTR_KPARAM_INFO
	.align		4
.L_18:
        /*004c*/ 	.byte	0x04, 0x17
        /*004e*/ 	.short	(.L_20 - .L_19)
.L_19:
        /*0050*/ 	.word	0x00000000
        /*0054*/ 	.short	0x0002
        /*0056*/ 	.short	0x0010
        /*0058*/ 	.byte	0x00, 0xf4, 0x21, 0x00


	//----- nvinfo : EIATTR_KPARAM_INFO
	.align		4
.L_20:
        /*005c*/ 	.byte	0x04, 0x17
        /*005e*/ 	.short	(.L_22 - .L_21)
.L_21:
        /*0060*/ 	.word	0x00000000
        /*0064*/ 	.short	0x0001
        /*0066*/ 	.short	0x0008
        /*0068*/ 	.byte	0x00, 0xf4, 0x21, 0x00


	//----- nvinfo : EIATTR_KPARAM_INFO
	.align		4
.L_22:
        /*006c*/ 	.byte	0x04, 0x17
        /*006e*/ 	.short	(.L_24 - .L_23)
.L_23:
        /*0070*/ 	.word	0x00000000
        /*0074*/ 	.short	0x0000
        /*0076*/ 	.short	0x0000
        /*0078*/ 	.byte	0x00, 0xf4, 0x21, 0x00


	//----- nvinfo : EIATTR_MAXREG_COUNT
	.align		4
.L_24:
        /*007c*/ 	.byte	0x03, 0x1b
        /*007e*/ 	.short	0x00ff


	//----- nvinfo : EIATTR_COOP_GROUP_MASK_REGIDS
	.align		4
        /*0080*/ 	.byte	0x04, 0x29
        /*0082*/ 	.short	(.L_26 - .L_25)


	//   ....[0]....
.L_25:
        /*0084*/ 	.word	0xffffffff


	//----- nvinfo : EIATTR_COOP_GROUP_INSTR_OFFSETS
	.align		4
.L_26:
        /*0088*/ 	.byte	0x04, 0x28
        /*008a*/ 	.short	(.L_28 - .L_27)


	//   ....[0]....
.L_27:
        /*008c*/ 	.word	0x00000380


	//----- nvinfo : EIATTR_EXIT_INSTR_OFFSETS
	.align		4
.L_28:
        /*0090*/ 	.byte	0x04, 0x1c
        /*0092*/ 	.short	(.L_30 - .L_29)


	//   ....[0]....
.L_29:
        /*0094*/ 	.word	0x000006d0


	//----- nvinfo : EIATTR_REQNTID
	.align		4
.L_30:
        /*0098*/ 	.byte	0x04, 0x10
        /*009a*/ 	.short	(.L_32 - .L_31)
.L_31:
        /*009c*/ 	.word	0x00000080
        /*00a0*/ 	.word	0x00000001
        /*00a4*/ 	.word	0x00000001
.L_32:


//--------------------- .nv.callgraph             --------------------------
	.section	.nv.callgraph,"",@"SHT_CUDA_CALLGRAPH"
	.align	4
	.sectionentsize	8
	.align		4
        /*0000*/ 	.word	0x00000000
	.align		4
        /*0004*/ 	.word	0xffffffff
	.align		4
        /*0008*/ 	.word	0x00000000
	.align		4
        /*000c*/ 	.word	0xfffffffe
	.align		4
        /*0010*/ 	.word	0x00000000
	.align		4
        /*0014*/ 	.word	0xfffffffd
	.align		4
        /*0018*/ 	.word	0x00000000
	.align		4
        /*001c*/ 	.word	0xfffffffc


//--------------------- .nv.rel.action            --------------------------
	.section	.nv.rel.action,"",@"SHT_CUDA_RELOCINFO"
	.align	8
	.sectionentsize	8
        /*0000*/ 	.byte	0x73, 0x00, 0x00, 0x00, 0x00, 0x00, 0x00, 0x00, 0x00, 0x00, 0x00, 0x11, 0x25, 0x00, 0x05, 0x36


//--------------------- .nv.constant4             --------------------------
	.section	.nv.constant4,"a",@progbits
	.align	8
	.align		8
.nv.constant4:
        /*0000*/ 	.dword	_$_str


//--------------------- .nv.constant0.triton_red_fused__to_copy_add_mean_mul_pow_rsqrt_13 --------------------------
	.section	.nv.constant0.triton_red_fused__to_copy_add_mean_mul_pow_rsqrt_13,"a",@progbits
	.sectionflags	@""
	.align	4
.nv.constant0.triton_red_fused__to_copy_add_mean_mul_pow_rsqrt_13:
	.zero		392


//--------------------- .text.triton_red_fused__to_copy_add_mean_mul_pow_rsqrt_13 --------------------------
	.section	.text.triton_red_fused__to_copy_add_mean_mul_pow_rsqrt_13,"ax",@progbits
	.sectioninfo	@"SHI_REGISTERS=25"
	.align	128
        .global         triton_red_fused__to_copy_add_mean_mul_pow_rsqrt_13
        .type           triton_red_fused__to_copy_add_mean_mul_pow_rsqrt_13,@function
        .size           triton_red_fused__to_copy_add_mean_mul_pow_rsqrt_13,(.L_x_3 - triton_red_fused__to_copy_add_mean_mul_pow_rsqrt_13)
        .other          triton_red_fused__to_copy_add_mean_mul_pow_rsqrt_13,@"STO_CUDA_ENTRY STV_DEFAULT"
triton_red_fused__to_copy_add_mean_mul_pow_rsqrt_13:
.text.triton_red_fused__to_copy_add_mean_mul_pow_rsqrt_13:
[----:B------:R-:W-:Y:S02]  /*0000*/  MOV R1, c[0x0][0x28] ;  /* 0x00000a0000017a02 */ /* 0x000fe40000000f00 */
[----:B------:R-:W0:Y:S01]  /*0010*/  S2R R4, SR_TID.X ;  /* 0x0000000000047919 */ /* 0x000e220000002100 */
[----:B------:R-:W1:Y:S01]  /*0020*/  S2UR UR4, SR_CTAID.X ;  /* 0x00000000000479c3 */ /* 0x000e620000002500 */
[----:B------:R-:W-:Y:S01]  /*0030*/  MOV R5, RZ ;  /* 0x000000ff00057202 */ /* 0x000fe20000000f00 */
[----:B------:R-:W-:Y:S01]  /*0040*/  IMAD.MOV.U32 R12, RZ, RZ, RZ ;  /* 0x000000ffff0c7224 */ /* 0x000fe200078e00ff */
[----:B------:R-:W-:Y:S01]  /*0050*/  MOV R13, 0xfffffff8 ;  /* 0xfffffff8000d7802 */ /* 0x000fe20000000f00 */
[----:B------:R-:W-:Y:S01]  /*0060*/  CS2R R14, SRZ ;  /* 0x00000000000e7805 */ /* 0x000fe2000001ff00 */
[----:B0-----:R-:W-:Y:S01]  /*0070*/  SHF.R.U32.HI R0, RZ, 0x1, R4 ;  /* 0x00000001ff007819 */ /* 0x001fe20000011604 */
[----:B-1----:R-:W-:Y:S01]  /*0080*/  USHF.L.U32 UR4, UR4, 0x6, URZ ;  /* 0x0000000604047899 */ /* 0x002fe2000800063f */
[----:B------:R-:W-:Y:S02]  /*0090*/  IMAD.SHL.U32 R2, R4, 0x4, RZ ;  /* 0x0000000404027824 */ /* 0x000fe400078e00ff */
[----:B------:R-:W-:-:S03]  /*00a0*/  SGXT.U32 R0, R0, 0x6 ;  /* 0x000000060000781a */ /* 0x000fc60000000000 */
[----:B------:R-:W-:Y:S02]  /*00b0*/  LOP3.LUT R3, R2, 0x4, RZ, 0xc0, !PT ;  /* 0x0000000402037812 */ /* 0x000fe400078ec0ff */
[----:B------:R-:W-:Y:S01]  /*00c0*/  LOP3.LUT R0, R0, UR4, RZ, 0xfc, !PT ;  /* 0x0000000400007c12 */ /* 0x000fe2000f8efcff */
[----:B------:R-:W-:-:S03]  /*00d0*/  ULDC.64 UR4, c[0x0][0x118] ;  /* 0x0000460000047ab9 */ /* 0x000fc60000000a00 */
[C---:B------:R-:W-:Y:S01]  /*00e0*/  ISETP.GE.AND P1, PT, R0.reuse, 0x200, PT ;  /* 0x000002000000780c */ /* 0x040fe20003f26270 */
[----:B------:R-:W-:Y:S02]  /*00f0*/  IMAD R0, R0, 0x1000, R3 ;  /* 0x0000100000007824 */ /* 0x000fe400078e0203 */
.L_x_0:
[----:B------:R-:W-:Y:S01]  /*0100*/  IADD3 R13, R13, 0x8, RZ ;  /* 0x000000080d0d7810 */ /* 0x000fe20007ffe0ff */
[----:B------:R-:W-:Y:S01]  /*0110*/  CS2R R6, SRZ ;  /* 0x0000000000067805 */ /* 0x000fe2000001ff00 */
[----:B------:R-:W-:Y:S01]  /*0120*/  MOV R10, 0x2 ;  /* 0x00000002000a7802 */ /* 0x000fe20000000f00 */
[----:B------:R-:W-:Y:S01]  /*0130*/  CS2R R2, SRZ ;  /* 0x0000000000027805 */ /* 0x000fe2000001ff00 */
[----:B------:R-:W-:-:S05]  /*0140*/  LOP3.LUT R11, R0, R13, RZ, 0xfc, !PT ;  /* 0x0000000d000b7212 */ /* 0x000fca00078efcff */
[----:B------:R-:W-:-:S04]  /*0150*/  IMAD.WIDE R8, R11, R10, c[0x0][0x160] ;  /* 0x000058000b087625 */ /* 0x000fc800078e020a */
[----:B------:R-:W-:Y:S01]  /*0160*/  IMAD.WIDE R10, R11, R10, c[0x0][0x168] ;  /* 0x00005a000b0a7625 */ /* 0x000fe200078e020a */
[----:B------:R-:W2:Y:S04]  /*0170*/  @!P1 LDG.E.EL.64 R6, [R8.64] ;  /* 0x0000000408069981 */ /* 0x000ea8000c2e1b00 */
[----:B------:R-:W3:Y:S01]  /*0180*/  @!P1 LDG.E.EL.64 R2, [R10.64] ;  /* 0x000000040a029981 */ /* 0x000ee2000c2e1b00 */
[----:B------:R-:W-:Y:S02]  /*0190*/  ISETP.GE.U32.AND P0, PT, R13, 0xff8, PT ;  /* 0x00000ff80d00780c */ /* 0x000fe40003f06070 */
[C---:B--2---:R-:W-:Y:S01]  /*01a0*/  PRMT R16, R6.reuse, 0x7632, R16 ;  /* 0x0000763206107816 */ /* 0x044fe20000000010 */
[----:B------:R-:W-:Y:S01]  /*01b0*/  IMAD.U32 R19, R6, 0x10000, RZ ;  /* 0x0001000006137824 */ /* 0x000fe200078e00ff */
[----:B------:R-:W-:-:S02]  /*01c0*/  SHF.L.U32 R18, R7, 0x10, RZ ;  /* 0x0000001007127819 */ /* 0x000fc400000006ff */
[----:B---3--:R-:W-:Y:S01]  /*01d0*/  PRMT R6, R2, 0x7632, R6 ;  /* 0x0000763202067816 */ /* 0x008fe20000000006 */
[----:B------:R-:W-:Y:S01]  /*01e0*/  IMAD.U32 R21, R16, 0x10000, RZ ;  /* 0x0001000010157824 */ /* 0x000fe200078e00ff */
[----:B------:R-:W-:Y:S01]  /*01f0*/  SHF.L.U32 R17, R3, 0x10, RZ ;  /* 0x0000001003117819 */ /* 0x000fe200000006ff */
[----:B------:R-:W-:Y:S01]  /*0200*/  IMAD.U32 R2, R2, 0x10000, RZ ;  /* 0x0001000002027824 */ /* 0x000fe200078e00ff */
[----:B------:R-:W-:Y:S02]  /*0210*/  SHF.L.U32 R6, R6, 0x10, RZ ;  /* 0x0000001006067819 */ /* 0x000fe400000006ff */
[----:B------:R-:W-:Y:S01]  /*0220*/  PRMT R7, R7, 0x7632, R7 ;  /* 0x0000763207077816 */ /* 0x000fe20000000007 */
[----:B------:R-:W-:Y:S01]  /*0230*/  FADD R2, R19, R2 ;  /* 0x0000000213027221 */ /* 0x000fe20000000000 */
[----:B------:R-:W-:Y:S01]  /*0240*/  PRMT R3, R3, 0x7632, R3 ;  /* 0x0000763203037816 */ /* 0x000fe20000000003 */
[----:B------:R-:W-:Y:S01]  /*0250*/  FADD R9, R21, R6 ;  /* 0x0000000615097221 */ /* 0x000fe20000000000 */
[----:B------:R-:W-:Y:S01]  /*0260*/  FADD R17, R18, R17 ;  /* 0x0000001112117221 */ /* 0x000fe20000000000 */
[----:B------:R-:W-:Y:S01]  /*0270*/  IMAD.U32 R6, R7, 0x10000, RZ ;  /* 0x0001000007067824 */ /* 0x000fe200078e00ff */
[----:B------:R-:W-:Y:S01]  /*0280*/  SHF.L.U32 R3, R3, 0x10, RZ ;  /* 0x0000001003037819 */ /* 0x000fe200000006ff */
[----:B------:R-:W-:Y:S01]  /*0290*/  @!P1 FFMA R5, R2, R2, R5 ;  /* 0x0000000202059223 */ /* 0x000fe20000000005 */
[----:B------:R-:W-:Y:S01]  /*02a0*/  @!P1 FFMA R14, R17, R17, R14 ;  /* 0x00000011110e9223 */ /* 0x000fe2000000000e */
[----:B------:R-:W-:-:S02]  /*02b0*/  @!P1 FFMA R12, R9, R9, R12 ;  /* 0x00000009090c9223 */ /* 0x000fc4000000000c */
[----:B------:R-:W-:-:S04]  /*02c0*/  FADD R6, R6, R3 ;  /* 0x0000000306067221 */ /* 0x000fc80000000000 */
[----:B------:R-:W-:Y:S01]  /*02d0*/  @!P1 FFMA R15, R6, R6, R15 ;  /* 0x00000006060f9223 */ /* 0x000fe2000000000f */
[----:B------:R-:W-:Y:S05]  /*02e0*/  @!P0 BRA `(.L_x_0) ;  /* 0xfffffe1000008947 */ /* 0x000fea000383ffff */
[----:B------:R-:W-:Y:S01]  /*02f0*/  FADD R5, R5, R12 ;  /* 0x0000000c05057221 */ /* 0x000fe20000000000 */
[----:B------:R-:W-:Y:S01]  /*0300*/  IMAD.MOV.U32 R2, RZ, RZ, 0x39800000 ;  /* 0x39800000ff027424 */ /* 0x000fe200078e00ff */
[----:B------:R-:W-:Y:S01]  /*0310*/  LOP3.LUT R8, R4, 0x1, RZ, 0xc0, !PT ;  /* 0x0000000104087812 */ /* 0x000fe200078ec0ff */
[----:B------:R-:W-:Y:S01]  /*0320*/  IMAD.MOV.U32 R7, RZ, RZ, -0x8 ;  /* 0xfffffff8ff077424 */ /* 0x000fe200078e00ff */
[----:B------:R-:W-:Y:S01]  /*0330*/  FADD R14, R14, R5 ;  /* 0x000000050e0e7221 */ /* 0x000fe20000000000 */
[----:B------:R-:W-:Y:S02]  /*0340*/  MOV R9, 0x8 ;  /* 0x0000000800097802 */ /* 0x000fe40000000f00 */
[----:B------:R-:W-:Y:S01]  /*0350*/  MOV R10, 0xffffffff ;  /* 0xffffffff000a7802 */ /* 0x000fe20000000f00 */
[----:B------:R-:W-:Y:S02]  /*0360*/  FADD R14, R15, R14 ;  /* 0x0000000e0f0e7221 */ /* 0x000fe40000000000 */
[----:B------:R-:W-:-:S03]  /*0370*/  IMAD.WIDE.U32 R8, R8, R9, c[0x0][0x170] ;  /* 0x00005c0008087625 */ /* 0x000fc600078e0009 */
[----:B------:R-:W0:Y:S02]  /*0380*/  SHFL.BFLY PT, R3, R14, 0x1, 0x1f ;  /* 0x0c201f000e037f89 */ /* 0x000e2400000e0000 */
[----:B0-----:R-:W-:-:S04]  /*0390*/  FADD R3, R14, R3 ;  /* 0x000000030e037221 */ /* 0x001fc80000000000 */
[----:B------:R-:W-:-:S04]  /*03a0*/  FFMA R3, R3, R2, 9.9999999747524270788e-07 ;  /* 0x358637bd03037423 */ /* 0x000fc80000000002 */
[----:B------:R0:W1:Y:S03]  /*03b0*/  MUFU.RSQ R6, R3 ;  /* 0x0000000300067308 */ /* 0x0000660000001400 */
.L_x_1:
[----:B------:R-:W-:Y:S01]  /*03c0*/  IADD3 R7, P0, R7, 0x8, RZ ;  /* 0x0000000807077810 */ /* 0x000fe20007f1e0ff */
[----:B0-----:R-:W-:Y:S01]  /*03d0*/  IMAD.MOV.U32 R3, RZ, RZ, 0x2 ;  /* 0x00000002ff037424 */ /* 0x001fe200078e00ff */
[----:B------:R-:W-:Y:S01]  /*03e0*/  CS2R R16, SRZ ;  /* 0x0000000000107805 */ /* 0x000fe2000001ff00 */
[----:B------:R-:W-:Y:S01]  /*03f0*/  CS2R R12, SRZ ;  /* 0x00000000000c7805 */ /* 0x000fe2000001ff00 */
[----:B------:R-:W-:Y:S01]  /*0400*/  LOP3.LUT R2, R0, R7, RZ, 0xfc, !PT ;  /* 0x0000000700027212 */ /* 0x000fe200078efcff */
[----:B------:R0:W2:Y:S04]  /*0410*/  LDG.E.EL.64 R4, [R8.64] ;  /* 0x0000000408047981 */ /* 0x0000a8000c2e1b00 */
[----:B------:R-:W-:-:S04]  /*0420*/  IMAD.WIDE R14, R2, R3, c[0x0][0x168] ;  /* 0x00005a00020e7625 */ /* 0x000fc800078e0203 */
[----:B------:R-:W-:Y:S01]  /*0430*/  IMAD.WIDE R2, R2, R3, c[0x0][0x160] ;  /* 0x0000580002027625 */ /* 0x000fe200078e0203 */
[----:B------:R-:W3:Y:S04]  /*0440*/  @!P1 LDG.E.EF.64 R16, [R14.64] ;  /* 0x000000040e109981 */ /* 0x000ee8000c0e1b00 */
[----:B------:R-:W4:Y:S01]  /*0450*/  @!P1 LDG.E.EF.64 R12, [R2.64] ;  /* 0x00000004020c9981 */ /* 0x000f22000c0e1b00 */
[----:B------:R-:W-:Y:S02]  /*0460*/  IADD3.X R10, RZ, R10, RZ, P0, !PT ;  /* 0x0000000aff0a7210 */ /* 0x000fe400007fe4ff */
[----:B------:R-:W-:-:S04]  /*0470*/  ISETP.GE.U32.AND P0, PT, R7, 0xff8, PT ;  /* 0x00000ff80700780c */ /* 0x000fc80003f06070 */
[----:B------:R-:W-:Y:S02]  /*0480*/  ISETP.GE.U32.AND.EX P0, PT, R10, RZ, PT, P0 ;  /* 0x000000ff0a00720c */ /* 0x000fe40003f06100 */
[----:B0-----:R-:W-:-:S04]  /*0490*/  IADD3 R8, P2, R8, 0x10, RZ ;  /* 0x0000001008087810 */ /* 0x001fc80007f5e0ff */
[----:B------:R-:W-:Y:S02]  /*04a0*/  IADD3.X R9, RZ, R9, RZ, P2, !PT ;  /* 0x00000009ff097210 */ /* 0x000fe400017fe4ff */
[C---:B---3--:R-:W-:Y:S02]  /*04b0*/  PRMT R18, R16.reuse, 0x7632, R18 ;  /* 0x0000763210127816 */ /* 0x048fe40000000012 */
[----:B------:R-:W-:Y:S02]  /*04c0*/  SHF.L.U32 R19, R16, 0x10, RZ ;  /* 0x0000001010137819 */ /* 0x000fe400000006ff */
[C---:B----4-:R-:W-:Y:S02]  /*04d0*/  PRMT R11, R12.reuse, 0x7632, R11 ;  /* 0x000076320c0b7816 */ /* 0x050fe4000000000b */
[----:B------:R-:W-:Y:S02]  /*04e0*/  PRMT R20, R17, 0x7632, R20 ;  /* 0x0000763211147816 */ /* 0x000fe40000000014 */
[----:B------:R-:W-:Y:S01]  /*04f0*/  PRMT R16, R13, 0x7632, R16 ;  /* 0x000076320d107816 */ /* 0x000fe20000000010 */
[----:B------:R-:W-:Y:S01]  /*0500*/  IMAD.U32 R22, R17, 0x10000, RZ ;  /* 0x0001000011167824 */ /* 0x000fe200078e00ff */
[----:B------:R-:W-:Y:S01]  /*0510*/  SHF.L.U32 R12, R12, 0x10, RZ ;  /* 0x000000100c0c7819 */ /* 0x000fe200000006ff */
[----:B------:R-:W-:Y:S01]  /*0520*/  IMAD.U32 R13, R13, 0x10000, RZ ;  /* 0x000100000d0d7824 */ /* 0x000fe200078e00ff */
[----:B------:R-:W-:-:S02]  /*0530*/  SHF.L.U32 R18, R18, 0x10, RZ ;  /* 0x0000001012127819 */ /* 0x000fc400000006ff */
[----:B------:R-:W-:Y:S01]  /*0540*/  SHF.L.U32 R11, R11, 0x10, RZ ;  /* 0x000000100b0b7819 */ /* 0x000fe200000006ff */
[----:B------:R-:W-:Y:S01]  /*0550*/  IMAD.U32 R15, R20, 0x10000, RZ ;  /* 0x00010000140f7824 */ /* 0x000fe200078e00ff */
[----:B------:R-:W-:Y:S01]  /*0560*/  SHF.L.U32 R16, R16, 0x10, RZ ;  /* 0x0000001010107819 */ /* 0x000fe200000006ff */
[----:B------:R-:W-:Y:S01]  /*0570*/  FADD R19, R12, R19 ;  /* 0x000000130c137221 */ /* 0x000fe20000000000 */
[----:B------:R-:W-:Y:S01]  /*0580*/  FADD R17, R13, R22 ;  /* 0x000000160d117221 */ /* 0x000fe20000000000 */
[----:B------:R-:W-:Y:S01]  /*0590*/  FADD R13, R11, R18 ;  /* 0x000000120b0d7221 */ /* 0x000fe20000000000 */
[C---:B--2---:R-:W-:Y:S01]  /*05a0*/  PRMT R12, R5.reuse, 0x7632, R12 ;  /* 0x00007632050c7816 */ /* 0x044fe2000000000c */
[----:B------:R-:W-:Y:S01]  /*05b0*/  FADD R15, R16, R15 ;  /* 0x0000000f100f7221 */ /* 0x000fe20000000000 */
[----:B------:R-:W-:Y:S02]  /*05c0*/  PRMT R11, R4, 0x7632, R11 ;  /* 0x00007632040b7816 */ /* 0x000fe4000000000b */
[----:B------:R-:W-:Y:S01]  /*05d0*/  SHF.L.U32 R14, R5, 0x10, RZ ;  /* 0x00000010050e7819 */ /* 0x000fe200000006ff */
[----:B------:R-:W-:Y:S01]  /*05e0*/  IMAD.U32 R5, R12, 0x10000, RZ ;  /* 0x000100000c057824 */ /* 0x000fe200078e00ff */
[----:B------:R-:W-:Y:S01]  /*05f0*/  SHF.L.U32 R11, R11, 0x10, RZ ;  /* 0x000000100b0b7819 */ /* 0x000fe200000006ff */
[----:B------:R-:W-:Y:S01]  /*0600*/  IMAD.U32 R4, R4, 0x10000, RZ ;  /* 0x0001000004047824 */ /* 0x000fe200078e00ff */
[C---:B-1----:R-:W-:Y:S01]  /*0610*/  FMUL R19, R6.reuse, R19 ;  /* 0x0000001306137220 */ /* 0x042fe20000400000 */
[C---:B------:R-:W-:Y:S01]  /*0620*/  FMUL R17, R6.reuse, R17 ;  /* 0x0000001106117220 */ /* 0x040fe20000400000 */
[C---:B------:R-:W-:Y:S01]  /*0630*/  FMUL R12, R6.reuse, R13 ;  /* 0x0000000d060c7220 */ /* 0x040fe20000400000 */
[----:B------:R-:W-:Y:S01]  /*0640*/  FMUL R16, R6, R15 ;  /* 0x0000000f06107220 */ /* 0x000fe20000400000 */
[----:B------:R-:W-:Y:S01]  /*0650*/  FMUL R4, R4, R19 ;  /* 0x0000001304047220 */ /* 0x000fe20000400000 */
[----:B------:R-:W-:Y:S01]  /*0660*/  FMUL R14, R14, R17 ;  /* 0x000000110e0e7220 */ /* 0x000fe20000400000 */
[----:B------:R-:W-:Y:S01]  /*0670*/  FMUL R11, R11, R12 ;  /* 0x0000000c0b0b7220 */ /* 0x000fe20000400000 */
[----:B------:R-:W-:-:S04]  /*0680*/  FMUL R5, R5, R16 ;  /* 0x0000001005057220 */ /* 0x000fc80000400000 */
[----:B------:R-:W-:Y:S02]  /*0690*/  F2FP.BF16.PACK_AB R4, R11, R4 ;  /* 0x000000040b04723e */ /* 0x000fe400000010ff */
[----:B------:R-:W-:-:S05]  /*06a0*/  F2FP.BF16.PACK_AB R5, R5, R14 ;  /* 0x0000000e0505723e */ /* 0x000fca00000010ff */
[----:B------:R0:W-:Y:S01]  /*06b0*/  @!P1 STG.E.64 [R2.64], R4 ;  /* 0x0000000402009986 */ /* 0x0001e2000c101b04 */
[----:B------:R-:W-:Y:S05]  /*06c0*/  @!P0 BRA `(.L_x_1) ;  /* 0xfffffcf000008947 */ /* 0x000fea000383ffff */
[----:B------:R-:W-:Y:S05]  /*06d0*/  EXIT ;  /* 0x000000000000794d */ /* 0x000fea0003800000 */
.L_x_2:
[----:B------:R-:W-:-:S00]  /*06e0*/  BRA `(.L_x_2) ;  /* 0xfffffff000007947 */ /* 0x000fc0000383ffff */
[----:B------:R-:W-:-:S00]  /*06f0*/  NOP ;  /* 0x0000000000007918 */ /* 0x000fc00000000000 */
        /* <DEDUP_REMOVED lines=8> */
.L_x_3:


//--------------------- .nv.global.init           --------------------------
	.section	.nv.global.init,"aw",@progbits
.nv.global.init:
	.type		_$_str,@object
	.size		_$_str,(.L_0 - _$_str)
_$_str:
        /*0000*/ 	.byte	0x5f, 0x5f, 0x43, 0x55, 0x44, 0x41, 0x5f, 0x46, 0x54, 0x5a, 0x00
.L_0:
